//
// Generated by NVIDIA NVVM Compiler
//
// Compiler Build ID: CL-36424714
// Cuda compilation tools, release 13.0, V13.0.88
// Based on NVVM 20.0.0
//

.version 9.0
.target sm_100
.address_size 64

	// .globl	_Z24HillisSteele_scan_kernelPfPKfji
.extern .shared .align 16 .b8 temp[];

.visible .entry _Z24HillisSteele_scan_kernelPfPKfji(
	.param .u64 .ptr .align 1 _Z24HillisSteele_scan_kernelPfPKfji_param_0,
	.param .u64 .ptr .align 1 _Z24HillisSteele_scan_kernelPfPKfji_param_1,
	.param .u32 _Z24HillisSteele_scan_kernelPfPKfji_param_2,
	.param .u32 _Z24HillisSteele_scan_kernelPfPKfji_param_3
)
{
	.reg .pred 	%p<8>;
	.reg .b32 	%r<46>;
	.reg .b32 	%f<15>;
	.reg .b64 	%rd<11>;

	ld.param.u64 	%rd3, [_Z24HillisSteele_scan_kernelPfPKfji_param_0];
	ld.param.u64 	%rd4, [_Z24HillisSteele_scan_kernelPfPKfji_param_1];
	ld.param.u32 	%r7, [_Z24HillisSteele_scan_kernelPfPKfji_param_2];
	ld.param.u32 	%r8, [_Z24HillisSteele_scan_kernelPfPKfji_param_3];
	cvta.to.global.u64 	%rd5, %rd4;
	cvta.to.global.u64 	%rd1, %rd3;
	mov.u32 	%r1, %tid.x;
	setp.lt.u32 	%p1, %r1, %r7;
	add.s32 	%r9, %r1, %r8;
	add.s32 	%r10, %r9, -1;
	mul.wide.s32 	%rd6, %r10, 4;
	add.s64 	%rd2, %rd5, %rd6;
	@%p1 bra 	$L__BB0_2;
	shl.b32 	%r11, %r1, 2;
	mov.u32 	%r12, temp;
	add.s32 	%r13, %r12, %r11;
	mov.b32 	%r14, 0;
	st.volatile.shared.u32 	[%r13], %r14;
	bra.uni 	$L__BB0_7;
$L__BB0_2:
	setp.eq.s32 	%p2, %r8, 0;
	mov.f32 	%f14, 0f00000000;
	@%p2 bra 	$L__BB0_4;
	mul.wide.s32 	%rd7, %r8, 4;
	add.s64 	%rd8, %rd1, %rd7;
	ld.global.f32 	%f14, [%rd8+-4];
$L__BB0_4:
	setp.eq.s32 	%p3, %r1, 0;
	@%p3 bra 	$L__BB0_6;
	ld.global.f32 	%f14, [%rd2];
$L__BB0_6:
	shl.b32 	%r15, %r1, 2;
	mov.u32 	%r16, temp;
	add.s32 	%r17, %r16, %r15;
	st.volatile.shared.f32 	[%r17], %f14;
$L__BB0_7:
	bar.sync 	0;
	setp.lt.u32 	%p4, %r7, 2;
	mov.b32 	%r45, 0;
	@%p4 bra 	$L__BB0_13;
	mov.b32 	%r44, 0;
	mov.b32 	%r43, 1;
$L__BB0_9:
	xor.b32  	%r45, %r44, 1;
	setp.lt.s32 	%p5, %r1, %r43;
	@%p5 bra 	$L__BB0_11;
	mad.lo.s32 	%r21, %r44, %r7, %r1;
	shl.b32 	%r22, %r21, 2;
	mov.u32 	%r23, temp;
	add.s32 	%r24, %r23, %r22;
	ld.volatile.shared.f32 	%f6, [%r24];
	sub.s32 	%r25, %r21, %r43;
	shl.b32 	%r26, %r25, 2;
	add.s32 	%r27, %r23, %r26;
	ld.volatile.shared.f32 	%f7, [%r27];
	add.f32 	%f8, %f6, %f7;
	mad.lo.s32 	%r28, %r45, %r7, %r1;
	shl.b32 	%r29, %r28, 2;
	add.s32 	%r30, %r23, %r29;
	st.volatile.shared.f32 	[%r30], %f8;
	bra.uni 	$L__BB0_12;
$L__BB0_11:
	mad.lo.s32 	%r31, %r44, %r7, %r1;
	shl.b32 	%r32, %r31, 2;
	mov.u32 	%r33, temp;
	add.s32 	%r34, %r33, %r32;
	ld.volatile.shared.f32 	%f9, [%r34];
	mad.lo.s32 	%r35, %r45, %r7, %r1;
	shl.b32 	%r36, %r35, 2;
	add.s32 	%r37, %r33, %r36;
	st.volatile.shared.f32 	[%r37], %f9;
$L__BB0_12:
	bar.sync 	0;
	shl.b32 	%r43, %r43, 1;
	setp.lt.u32 	%p6, %r43, %r7;
	mov.u32 	%r44, %r45;
	@%p6 bra 	$L__BB0_9;
$L__BB0_13:
	setp.ge.u32 	%p7, %r1, %r7;
	@%p7 bra 	$L__BB0_15;
	add.s32 	%r38, %r8, %r1;
	ld.global.f32 	%f10, [%rd2+4];
	mad.lo.s32 	%r39, %r45, %r7, %r1;
	shl.b32 	%r40, %r39, 2;
	mov.u32 	%r41, temp;
	add.s32 	%r42, %r41, %r40;
	ld.volatile.shared.f32 	%f11, [%r42];
	add.f32 	%f12, %f10, %f11;
	mul.wide.s32 	%rd9, %r38, 4;
	add.s64 	%rd10, %rd1, %rd9;
	st.global.f32 	[%rd10], %f12;
$L__BB0_15:
	ret;

}


// ===== COMPILED SASS (sm_100) =====

	.target	sm_100

	.elftype	@"ET_EXEC"


//--------------------- .note.nv.tkinfo           --------------------------
	.section	.note.nv.tkinfo,"",@"SHT_NOTE"
	.sectionflags	@"SHF_NOTE_NV_TKINFO"
	.tkinfo
        /*0018*/ 	.word	0x00000002
        /*0030*/ 	.string	""
        /*0030*/ 	.string	"ptxas"
        /*0030*/ 	.string	"Cuda compilation tools, release 13.0, V13.0.88"
        /*0030*/ 	.string	"Build cuda_13.0.r13.0/compiler.36424714_0"
        /*0030*/ 	.string	"-arch sm_100 -m 64 "



//--------------------- .note.nv.cuinfo           --------------------------
	.section	.note.nv.cuinfo,"",@"SHT_NOTE"
	.sectionflags	@"SHF_NOTE_NV_CUINFO"
        /*0018*/ 	.short	0x0002
        /*001a*/ 	.short	0x0064
        /*001c*/ 	.short	0x0082
	.zero		2


//--------------------- .nv.info                  --------------------------
	.section	.nv.info,"",@"SHT_CUDA_INFO"
	.align	4


	//----- nvinfo : EIATTR_REGCOUNT
	.align		4
        /*0000*/ 	.byte	0x04, 0x2f
        /*0002*/ 	.short	(.L_1 - .L_0)
	.align		4
.L_0:
        /*0004*/ 	.word	index@(_Z24HillisSteele_scan_kernelPfPKfji)
        /*0008*/ 	.word	0x00000010


	//----- nvinfo : EIATTR_FRAME_SIZE
	.align		4
.L_1:
        /*000c*/ 	.byte	0x04, 0x11
        /*000e*/ 	.short	(.L_3 - .L_2)
	.align		4
.L_2:
        /*0010*/ 	.word	index@(_Z24HillisSteele_scan_kernelPfPKfji)
        /*0014*/ 	.word	0x00000000


	//----- nvinfo : EIATTR_MIN_STACK_SIZE
	.align		4
.L_3:
        /*0018*/ 	.byte	0x04, 0x12
        /*001a*/ 	.short	(.L_5 - .L_4)
	.align		4
.L_4:
        /*001c*/ 	.word	index@(_Z24HillisSteele_scan_kernelPfPKfji)
        /*0020*/ 	.word	0x00000000
.L_5:


//--------------------- .nv.compat                --------------------------
	.section	.nv.compat,"",@"SHT_CUDA_COMPAT_INFO"
	.align	4
        /*0000*/ 	.byte	0x02, 0x09, 0x00, 0x00, 0x02, 0x02, 0x01, 0x00, 0x02, 0x05, 0x05, 0x00, 0x03, 0x07, 0x01, 0x01
        /*0010*/ 	.byte	0x02, 0x03, 0x00, 0x00, 0x02, 0x06, 0x01, 0x00, 0x04, 0x0b, 0x08, 0x00, 0x09, 0x00, 0x00, 0x00
        /*0020*/ 	.byte	0x00, 0x00, 0x00, 0x00


//--------------------- .nv.info._Z24HillisSteele_scan_kernelPfPKfji --------------------------
	.section	.nv.info._Z24HillisSteele_scan_kernelPfPKfji,"",@"SHT_CUDA_INFO"
	.sectionflags	@""
	.align	4


	//----- nvinfo : EIATTR_CUDA_API_VERSION
	.align		4
        /*0000*/ 	.byte	0x04, 0x37
        /*0002*/ 	.short	(.L_7 - .L_6)
.L_6:
        /*0004*/ 	.word	0x00000082


	//----- nvinfo : EIATTR_KPARAM_INFO
	.align		4
.L_7:
        /*0008*/ 	.byte	0x04, 0x17
        /*000a*/ 	.short	(.L_9 - .L_8)
.L_8:
        /*000c*/ 	.word	0x00000000
        /*0010*/ 	.short	0x0003
        /*0012*/ 	.short	0x0014
        /*0014*/ 	.byte	0x00, 0xf0, 0x11, 0x00


	//----- nvinfo : EIATTR_KPARAM_INFO
	.align		4
.L_9:
        /*0018*/ 	.byte	0x04, 0x17
        /*001a*/ 	.short	(.L_11 - .L_10)
.L_10:
        /*001c*/ 	.word	0x00000000
        /*0020*/ 	.short	0x0002
        /*0022*/ 	.short	0x0010
        /*0024*/ 	.byte	0x00, 0xf0, 0x11, 0x00


	//----- nvinfo : EIATTR_KPARAM_INFO
	.align		4
.L_11:
        /*0028*/ 	.byte	0x04, 0x17
        /*002a*/ 	.short	(.L_13 - .L_12)
.L_12:
        /*002c*/ 	.word	0x00000000
        /*0030*/ 	.short	0x0001
        /*0032*/ 	.short	0x0008
        /*0034*/ 	.byte	0x00, 0xf5, 0x21, 0x00


	//----- nvinfo : EIATTR_KPARAM_INFO
	.align		4
.L_13:
        /*0038*/ 	.byte	0x04, 0x17
        /*003a*/ 	.short	(.L_15 - .L_14)
.L_14:
        /*003c*/ 	.word	0x00000000
        /*0040*/ 	.short	0x0000
        /*0042*/ 	.short	0x0000
        /*0044*/ 	.byte	0x00, 0xf5, 0x21, 0x00


	//----- nvinfo : EIATTR_SPARSE_MMA_MASK
	.align		4
.L_15:
        /*0048*/ 	.byte	0x03, 0x50
        /*004a*/ 	.short	0x0000


	//----- nvinfo : EIATTR_MAXREG_COUNT
	.align		4
        /*004c*/ 	.byte	0x03, 0x1b
        /*004e*/ 	.short	0x00ff


	//----- nvinfo : EIATTR_NUM_BARRIERS
	.align		4
        /*0050*/ 	.byte	0x02, 0x4c
        /*0052*/ 	.byte	0x01
	.zero		1


	//----- nvinfo : EIATTR_MERCURY_ISA_VERSION
	.align		4
        /*0054*/ 	.byte	0x03, 0x5f
        /*0056*/ 	.short	0x0101


	//----- nvinfo : EIATTR_VRC_CTA_INIT_COUNT
	.align		4
        /*0058*/ 	.byte	0x02, 0x4a
	.zero		1
	.zero		1


	//----- nvinfo : EIATTR_EXIT_INSTR_OFFSETS
	.align		4
        /*005c*/ 	.byte	0x04, 0x1c
        /*005e*/ 	.short	(.L_17 - .L_16)


	//   ....[0]....
.L_16:
        /*0060*/ 	.word	0x000004c0


	//   ....[1]....
        /*0064*/ 	.word	0x00000570


	//----- nvinfo : EIATTR_CRS_STACK_SIZE
	.align		4
.L_17:
        /*0068*/ 	.byte	0x04, 0x1e
        /*006a*/ 	.short	(.L_19 - .L_18)
.L_18:
        /*006c*/ 	.word	0x00000000


	//----- nvinfo : EIATTR_CBANK_PARAM_SIZE
	.align		4
.L_19:
        /*0070*/ 	.byte	0x03, 0x19
        /*0072*/ 	.short	0x0018


	//----- nvinfo : EIATTR_PARAM_CBANK
	.align		4
        /*0074*/ 	.byte	0x04, 0x0a
        /*0076*/ 	.short	(.L_21 - .L_20)
	.align		4
.L_20:
        /*0078*/ 	.word	index@(.nv.constant0._Z24HillisSteele_scan_kernelPfPKfji)
        /*007c*/ 	.short	0x0380
        /*007e*/ 	.short	0x0018


	//----- nvinfo : EIATTR_SW_WAR
	.align		4
.L_21:
        /*0080*/ 	.byte	0x04, 0x36
        /*0082*/ 	.short	(.L_23 - .L_22)
.L_22:
        /*0084*/ 	.word	0x00000008
.L_23:


//--------------------- .nv.callgraph             --------------------------
	.section	.nv.callgraph,"",@"SHT_CUDA_CALLGRAPH"
	.align	4
	.sectionentsize	8
	.align		4
        /*0000*/ 	.word	0x00000000
	.align		4
        /*0004*/ 	.word	0xffffffff
	.align		4
        /*0008*/ 	.word	0x00000000
	.align		4
        /*000c*/ 	.word	0xfffffffe
	.align		4
        /*0010*/ 	.word	0x00000000
	.align		4
        /*0014*/ 	.word	0xfffffffd
	.align		4
        /*0018*/ 	.word	0x00000000
	.align		4
        /*001c*/ 	.word	0xfffffffc


//--------------------- .text._Z24HillisSteele_scan_kernelPfPKfji --------------------------
	.section	.text._Z24HillisSteele_scan_kernelPfPKfji,"ax",@progbits
	.align	128
        .global         _Z24HillisSteele_scan_kernelPfPKfji
        .type           _Z24HillisSteele_scan_kernelPfPKfji,@function
        .size           _Z24HillisSteele_scan_kernelPfPKfji,(.L_x_8 - _Z24HillisSteele_scan_kernelPfPKfji)
        .other          _Z24HillisSteele_scan_kernelPfPKfji,@"STO_CUDA_ENTRY STV_DEFAULT"
_Z24HillisSteele_scan_kernelPfPKfji:
.text._Z24HillisSteele_scan_kernelPfPKfji:
[----:B------:R-:W-:Y:S01]  /*0000*/  LDC R1, c[0x0][0x37c] ;  /* 0x0000df00ff017b82 */ /* 0x000fe20000000800 */
[----:B------:R-:W0:Y:S07]  /*0010*/  S2R R7, SR_TID.X ;  /* 0x0000000000077919 */ /* 0x000e2e0000002100 */
[----:B------:R-:W0:Y:S01]  /*0020*/  LDC.64 R2, c[0x0][0x390] ;  /* 0x0000e400ff027b82 */ /* 0x000e220000000a00 */
[----:B------:R-:W1:Y:S01]  /*0030*/  LDCU.64 UR6, c[0x0][0x358] ;  /* 0x00006b00ff0677ac */ /* 0x000e620008000a00 */
[----:B------:R-:W-:Y:S06]  /*0040*/  BSSY.RECONVERGENT B0, `(.L_x_0) ;  /* 0x0000018000007945 */ /* 0x000fec0003800200 */
[----:B------:R-:W2:Y:S01]  /*0050*/  LDC.64 R4, c[0x0][0x388] ;  /* 0x0000e200ff047b82 */ /* 0x000ea20000000a00 */
[----:B0-----:R-:W-:-:S13]  /*0060*/  ISETP.GE.U32.AND P0, PT, R7, R2, PT ;  /* 0x000000020700720c */ /* 0x001fda0003f06070 */
[----:B------:R-:W0:Y:S01]  /*0070*/  @P0 S2R R9, SR_CgaCtaId ;  /* 0x0000000000090919 */ /* 0x000e220000008800 */
[----:B------:R-:W-:-:S04]  /*0080*/  @P0 MOV R0, 0x400 ;  /* 0x0000040000000802 */ /* 0x000fc80000000f00 */
[----:B0-----:R-:W-:Y:S02]  /*0090*/  @P0 LEA R0, R9, R0, 0x18 ;  /* 0x0000000009000211 */ /* 0x001fe400078ec0ff */
[----:B------:R-:W-:-:S03]  /*00a0*/  IADD3 R9, PT, PT, R7, -0x1, R3 ;  /* 0xffffffff07097810 */ /* 0x000fc60007ffe003 */
[----:B------:R-:W-:Y:S02]  /*00b0*/  @P0 IMAD R6, R7, 0x4, R0 ;  /* 0x0000000407060824 */ /* 0x000fe400078e0200 */
[----:B--2---:R-:W-:-:S03]  /*00c0*/  IMAD.WIDE R4, R9, 0x4, R4 ;  /* 0x0000000409047825 */ /* 0x004fc600078e0204 */
[----:B------:R0:W-:Y:S01]  /*00d0*/  @P0 STS [R6], RZ ;  /* 0x000000ff06000388 */ /* 0x0001e20000000800 */
[----:B-1----:R-:W-:Y:S05]  /*00e0*/  @P0 BRA `(.L_x_1) ;  /* 0x0000000000340947 */ /* 0x002fea0003800000 */
[----:B------:R-:W-:Y:S01]  /*00f0*/  ISETP.NE.AND P0, PT, R3, RZ, PT ;  /* 0x000000ff0300720c */ /* 0x000fe20003f05270 */
[----:B0-----:R-:W-:-:S12]  /*0100*/  HFMA2 R6, -RZ, RZ, 0, 0 ;  /* 0x00000000ff067431 */ /* 0x001fd800000001ff */
[----:B------:R-:W0:Y:S02]  /*0110*/  @P0 LDC.64 R8, c[0x0][0x380] ;  /* 0x0000e000ff080b82 */ /* 0x000e240000000a00 */
[----:B0-----:R-:W-:-:S05]  /*0120*/  @P0 IMAD.WIDE R8, R3, 0x4, R8 ;  /* 0x0000000403080825 */ /* 0x001fca00078e0208 */
[----:B------:R1:W2:Y:S01]  /*0130*/  @P0 LDG.E R6, desc[UR6][R8.64+-0x4] ;  /* 0xfffffc0608060981 */ /* 0x0002a2000c1e1900 */
[----:B------:R-:W-:Y:S01]  /*0140*/  ISETP.NE.AND P0, PT, R7, RZ, PT ;  /* 0x000000ff0700720c */ /* 0x000fe20003f05270 */
[----:B------:R-:W0:Y:S01]  /*0150*/  S2UR UR5, SR_CgaCtaId ;  /* 0x00000000000579c3 */ /* 0x000e220000008800 */
[----:B------:R-:W-:-:S11]  /*0160*/  UMOV UR4, 0x400 ;  /* 0x0000040000047882 */ /* 0x000fd60000000000 */
[----:B--2---:R-:W2:Y:S01]  /*0170*/  @P0 LDG.E R6, desc[UR6][R4.64] ;  /* 0x0000000604060981 */ /* 0x004ea2000c1e1900 */
[----:B0-----:R-:W-:-:S06]  /*0180*/  ULEA UR4, UR5, UR4, 0x18 ;  /* 0x0000000405047291 */ /* 0x001fcc000f8ec0ff */
[----:B------:R-:W-:-:S05]  /*0190*/  IMAD.U32 R0, RZ, RZ, UR4 ;  /* 0x00000004ff007e24 */ /* 0x000fca000f8e00ff */
[----:B------:R-:W-:-:S05]  /*01a0*/  LEA R3, R7, R0, 0x2 ;  /* 0x0000000007037211 */ /* 0x000fca00078e10ff */
[----:B--2---:R1:W-:Y:S02]  /*01b0*/  STS [R3], R6 ;  /* 0x0000000603007388 */ /* 0x0043e40000000800 */
.L_x_1:
[----:B------:R-:W-:Y:S05]  /*01c0*/  BSYNC.RECONVERGENT B0 ;  /* 0x0000000000007941 */ /* 0x000fea0003800200 */
.L_x_0:
[----:B------:R-:W-:Y:S01]  /*01d0*/  BAR.SYNC.DEFER_BLOCKING 0x0 ;  /* 0x0000000000007b1d */ /* 0x000fe20000010000 */
[----:B------:R-:W-:Y:S01]  /*01e0*/  ISETP.GE.U32.AND P0, PT, R2, 0x2, PT ;  /* 0x000000020200780c */ /* 0x000fe20003f06070 */
[----:B-1----:R-:W-:-:S12]  /*01f0*/  IMAD.MOV.U32 R3, RZ, RZ, RZ ;  /* 0x000000ffff037224 */ /* 0x002fd800078e00ff */
[----:B------:R-:W-:Y:S05]  /*0200*/  @!P0 BRA `(.L_x_2) ;  /* 0x0000000000a88947 */ /* 0x000fea0003800000 */
[----:B------:R-:W-:Y:S01]  /*0210*/  BSSY.RECONVERGENT B0, `(.L_x_2) ;  /* 0x0000029000007945 */ /* 0x000fe20003800200 */
[----:B0-----:R-:W-:Y:S01]  /*0220*/  MOV R6, RZ ;  /* 0x000000ff00067202 */ /* 0x001fe20000000f00 */
[----:B------:R-:W-:Y:S01]  /*0230*/  IMAD.MOV.U32 R8, RZ, RZ, 0x1 ;  /* 0x00000001ff087424 */ /* 0x000fe200078e00ff */
[----:B------:R-:W0:Y:S06]  /*0240*/  LDCU UR8, c[0x0][0x390] ;  /* 0x00007200ff0877ac */ /* 0x000e2c0008000800 */
.L_x_6:
[----:B------:R-:W-:Y:S01]  /*0250*/  ISETP.GE.AND P0, PT, R7, R8, PT ;  /* 0x000000080700720c */ /* 0x000fe20003f06270 */
[----:B------:R-:W-:Y:S01]  /*0260*/  BSSY.RECONVERGENT B1, `(.L_x_3) ;  /* 0x000001e000017945 */ /* 0x000fe20003800200 */
[----:B------:R-:W-:-:S11]  /*0270*/  LOP3.LUT R3, R6, 0x1, RZ, 0x3c, !PT ;  /* 0x0000000106037812 */ /* 0x000fd600078e3cff */
[----:B------:R-:W-:Y:S05]  /*0280*/  @!P0 BRA `(.L_x_4) ;  /* 0x0000000000408947 */ /* 0x000fea0003800000 */
[----:B------:R-:W1:Y:S01]  /*0290*/  S2UR UR5, SR_CgaCtaId ;  /* 0x00000000000579c3 */ /* 0x000e620000008800 */
[----:B0-----:R-:W-:Y:S01]  /*02a0*/  MOV R2, UR8 ;  /* 0x0000000800027c02 */ /* 0x001fe20008000f00 */
[----:B------:R-:W-:-:S04]  /*02b0*/  UMOV UR4, 0x400 ;  /* 0x0000040000047882 */ /* 0x000fc80000000000 */
[-CC-:B------:R-:W-:Y:S02]  /*02c0*/  IMAD R9, R6, R2.reuse, R7.reuse ;  /* 0x0000000206097224 */ /* 0x180fe400078e0207 */
[----:B------:R-:W-:-:S03]  /*02d0*/  IMAD R13, R3, R2, R7 ;  /* 0x00000002030d7224 */ /* 0x000fc600078e0207 */
[----:B------:R-:W-:Y:S01]  /*02e0*/  IADD3 R11, PT, PT, R9, -R8, RZ ;  /* 0x80000008090b7210 */ /* 0x000fe20007ffe0ff */
[----:B-1----:R-:W-:-:S06]  /*02f0*/  ULEA UR4, UR5, UR4, 0x18 ;  /* 0x0000000405047291 */ /* 0x002fcc000f8ec0ff */
[----:B------:R-:W-:-:S04]  /*0300*/  IMAD.U32 R0, RZ, RZ, UR4 ;  /* 0x00000004ff007e24 */ /* 0x000fc8000f8e00ff */
[--C-:B------:R-:W-:Y:S01]  /*0310*/  IMAD R9, R9, 0x4, R0.reuse ;  /* 0x0000000409097824 */ /* 0x100fe200078e0200 */
[----:B------:R-:W-:Y:S01]  /*0320*/  LEA R11, R11, R0, 0x2 ;  /* 0x000000000b0b7211 */ /* 0x000fe200078e10ff */
[----:B------:R-:W-:-:S04]  /*0330*/  IMAD R13, R13, 0x4, R0 ;  /* 0x000000040d0d7824 */ /* 0x000fc800078e0200 */
[----:B------:R-:W-:Y:S04]  /*0340*/  LDS R9, [R9] ;  /* 0x0000000009097984 */ /* 0x000fe80000000800 */
[----:B------:R-:W0:Y:S02]  /*0350*/  LDS R6, [R11] ;  /* 0x000000000b067984 */ /* 0x000e240000000800 */
[----:B0-----:R-:W-:-:S05]  /*0360*/  FADD R6, R9, R6 ;  /* 0x0000000609067221 */ /* 0x001fca0000000000 */
[----:B------:R0:W-:Y:S01]  /*0370*/  STS [R13], R6 ;  /* 0x000000060d007388 */ /* 0x0001e20000000800 */
[----:B------:R-:W-:Y:S05]  /*0380*/  BRA `(.L_x_5) ;  /* 0x00000000002c7947 */ /* 0x000fea0003800000 */
.L_x_4:
[----:B------:R-:W1:Y:S01]  /*0390*/  S2UR UR5, SR_CgaCtaId ;  /* 0x00000000000579c3 */ /* 0x000e620000008800 */
[----:B------:R-:W-:Y:S01]  /*03a0*/  UMOV UR4, 0x400 ;  /* 0x0000040000047882 */ /* 0x000fe20000000000 */
[----:B0-----:R-:W-:-:S05]  /*03b0*/  MOV R2, UR8 ;  /* 0x0000000800027c02 */ /* 0x001fca0008000f00 */
[----:B------:R-:W-:Y:S01]  /*03c0*/  IMAD R9, R6, R2, R7 ;  /* 0x0000000206097224 */ /* 0x000fe200078e0207 */
[----:B-1----:R-:W-:-:S06]  /*03d0*/  ULEA UR4, UR5, UR4, 0x18 ;  /* 0x0000000405047291 */ /* 0x002fcc000f8ec0ff */
[----:B------:R-:W-:-:S05]  /*03e0*/  IMAD.U32 R0, RZ, RZ, UR4 ;  /* 0x00000004ff007e24 */ /* 0x000fca000f8e00ff */
[----:B------:R-:W-:Y:S01]  /*03f0*/  LEA R6, R9, R0, 0x2 ;  /* 0x0000000009067211 */ /* 0x000fe200078e10ff */
[----:B------:R-:W-:-:S04]  /*0400*/  IMAD R9, R3, R2, R7 ;  /* 0x0000000203097224 */ /* 0x000fc800078e0207 */
[----:B------:R-:W-:Y:S01]  /*0410*/  IMAD R9, R9, 0x4, R0 ;  /* 0x0000000409097824 */ /* 0x000fe200078e0200 */
[----:B------:R-:W0:Y:S04]  /*0420*/  LDS R6, [R6] ;  /* 0x0000000006067984 */ /* 0x000e280000000800 */
[----:B0-----:R1:W-:Y:S02]  /*0430*/  STS [R9], R6 ;  /* 0x0000000609007388 */ /* 0x0013e40000000800 */
.L_x_5:
[----:B------:R-:W-:Y:S05]  /*0440*/  BSYNC.RECONVERGENT B1 ;  /* 0x0000000000017941 */ /* 0x000fea0003800200 */
.L_x_3:
[----:B------:R-:W-:Y:S01]  /*0450*/  SHF.L.U32 R8, R8, 0x1, RZ ;  /* 0x0000000108087819 */ /* 0x000fe200000006ff */
[----:B------:R-:W-:Y:S01]  /*0460*/  BAR.SYNC.DEFER_BLOCKING 0x0 ;  /* 0x0000000000007b1d */ /* 0x000fe20000010000 */
[----:B01----:R-:W-:Y:S02]  /*0470*/  IMAD.MOV.U32 R6, RZ, RZ, R3 ;  /* 0x000000ffff067224 */ /* 0x003fe400078e0003 */
[----:B------:R-:W-:-:S13]  /*0480*/  ISETP.GE.U32.AND P0, PT, R8, R2, PT ;  /* 0x000000020800720c */ /* 0x000fda0003f06070 */
[----:B------:R-:W-:Y:S05]  /*0490*/  @!P0 BRA `(.L_x_6) ;  /* 0xfffffffc006c8947 */ /* 0x000fea000383ffff */
[----:B------:R-:W-:Y:S05]  /*04a0*/  BSYNC.RECONVERGENT B0 ;  /* 0x0000000000007941 */ /* 0x000fea0003800200 */
.L_x_2:
[----:B------:R-:W-:-:S13]  /*04b0*/  ISETP.GE.U32.AND P0, PT, R7, R2, PT ;  /* 0x000000020700720c */ /* 0x000fda0003f06070 */
[----:B------:R-:W-:Y:S05]  /*04c0*/  @P0 EXIT ;  /* 0x000000000000094d */ /* 0x000fea0003800000 */
[----:B------:R-:W2:Y:S01]  /*04d0*/  LDG.E R4, desc[UR6][R4.64+0x4] ;  /* 0x0000040604047981 */ /* 0x000ea2000c1e1900 */
[----:B------:R-:W-:Y:S01]  /*04e0*/  IMAD R3, R3, R2, R7 ;  /* 0x0000000203037224 */ /* 0x000fe200078e0207 */
[----:B------:R-:W1:Y:S04]  /*04f0*/  LDCU UR4, c[0x0][0x394] ;  /* 0x00007280ff0477ac */ /* 0x000e680008000800 */
[----:B------:R-:W-:Y:S02]  /*0500*/  LEA R0, R3, R0, 0x2 ;  /* 0x0000000003007211 */ /* 0x000fe400078e10ff */
[----:B------:R-:W3:Y:S03]  /*0510*/  LDC.64 R2, c[0x0][0x380] ;  /* 0x0000e000ff027b82 */ /* 0x000ee60000000a00 */
[----:B------:R-:W2:Y:S01]  /*0520*/  LDS R9, [R0] ;  /* 0x0000000000097984 */ /* 0x000ea20000000800 */
[----:B-1----:R-:W-:-:S04]  /*0530*/  VIADD R7, R7, UR4 ;  /* 0x0000000407077c36 */ /* 0x002fc80008000000 */
[----:B---3--:R-:W-:-:S04]  /*0540*/  IMAD.WIDE R2, R7, 0x4, R2 ;  /* 0x0000000407027825 */ /* 0x008fc800078e0202 */
[----:B--2---:R-:W-:-:S05]  /*0550*/  FADD R9, R4, R9 ;  /* 0x0000000904097221 */ /* 0x004fca0000000000 */
[----:B------:R-:W-:Y:S01]  /*0560*/  STG.E desc[UR6][R2.64], R9 ;  /* 0x0000000902007986 */ /* 0x000fe2000c101906 */
[----:B------:R-:W-:Y:S05]  /*0570*/  EXIT ;  /* 0x000000000000794d */ /* 0x000fea0003800000 */
.L_x_7:
[----:B------:R-:W-:-:S00]  /*0580*/  BRA `(.L_x_7) ;  /* 0xfffffffc00fc7947 */ /* 0x000fc0000383ffff */
[----:B------:R-:W-:-:S00]  /*0590*/  NOP ;  /* 0x0000000000007918 */ /* 0x000fc00000000000 */
        /* <DEDUP_REMOVED lines=14> */
.L_x_8:


//--------------------- .nv.shared._Z24HillisSteele_scan_kernelPfPKfji --------------------------
	.section	.nv.shared._Z24HillisSteele_scan_kernelPfPKfji,"aw",@nobits
	.sectionflags	@""
	.align	16
	.zero		1024


//--------------------- .nv.shared.reserved.0     --------------------------
	.section	.nv.shared.reserved.0,"aw",@nobits
	.weak		__nv_reservedSMEM_offset_0_alias
	.size		__nv_reservedSMEM_offset_0_alias, 0, 64
	.other		__nv_reservedSMEM_offset_0_alias,@"STO_CUDA_RESERVED_SHARED STV_DEFAULT"
__nv_reservedSMEM_offset_0_alias:
	.zero		0
	.zero		64


//--------------------- .nv.constant0._Z24HillisSteele_scan_kernelPfPKfji --------------------------
	.section	.nv.constant0._Z24HillisSteele_scan_kernelPfPKfji,"a",@progbits
	.sectionflags	@""
	.align	4
.nv.constant0._Z24HillisSteele_scan_kernelPfPKfji:
	.zero		920


//--------------------- SYMBOLS --------------------------

	.type		.nv.reservedSmem.offset0,@object
	.size		.nv.reservedSmem.offset0,0x4
	.type		.nv.reservedSmem.cap,@object
	.size		.nv.reservedSmem.cap,0x4
